//
// Generated by NVIDIA NVVM Compiler
//
// Compiler Build ID: CL-36424714
// Cuda compilation tools, release 13.0, V13.0.88
// Based on NVVM 20.0.0
//

.version 9.0
.target sm_100
.address_size 64

	// .globl	mul_float

.visible .entry mul_float(
	.param .u64 .ptr .align 1 mul_float_param_0,
	.param .u64 .ptr .align 1 mul_float_param_1,
	.param .u64 .ptr .align 1 mul_float_param_2,
	.param .u32 mul_float_param_3
)
{
	.reg .pred 	%p<2>;
	.reg .b32 	%r<6>;
	.reg .b32 	%f<5>;
	.reg .b64 	%rd<10>;

	ld.param.u64 	%rd1, [mul_float_param_0];
	ld.param.u64 	%rd2, [mul_float_param_1];
	ld.param.u64 	%rd3, [mul_float_param_2];
	ld.param.u32 	%r2, [mul_float_param_3];
	mov.u32 	%r3, %ctaid.x;
	mov.u32 	%r4, %ntid.x;
	mov.u32 	%r5, %tid.x;
	mad.lo.s32 	%r1, %r3, %r4, %r5;
	setp.ge.s32 	%p1, %r1, %r2;
	@%p1 bra 	$L__BB0_2;
	cvta.to.global.u64 	%rd4, %rd1;
	cvta.to.global.u64 	%rd5, %rd2;
	cvta.to.global.u64 	%rd6, %rd3;
	mul.wide.s32 	%rd7, %r1, 4;
	add.s64 	%rd8, %rd4, %rd7;
	ld.global.f32 	%f1, [%rd8];
	add.s64 	%rd9, %rd5, %rd7;
	ld.global.f32 	%f2, [%rd9];
	mul.f32 	%f3, %f1, %f2;
	atom.global.add.f32 	%f4, [%rd6], %f3;
$L__BB0_2:
	ret;

}
	// .globl	mul_double
.visible .entry mul_double(
	.param .u64 .ptr .align 1 mul_double_param_0,
	.param .u64 .ptr .align 1 mul_double_param_1,
	.param .u64 .ptr .align 1 mul_double_param_2,
	.param .u32 mul_double_param_3
)
{
	.reg .pred 	%p<2>;
	.reg .b32 	%r<6>;
	.reg .b64 	%rd<10>;
	.reg .b64 	%fd<5>;

	ld.param.u64 	%rd1, [mul_double_param_0];
	ld.param.u64 	%rd2, [mul_double_param_1];
	ld.param.u64 	%rd3, [mul_double_param_2];
	ld.param.u32 	%r2, [mul_double_param_3];
	mov.u32 	%r3, %ctaid.x;
	mov.u32 	%r4, %ntid.x;
	mov.u32 	%r5, %tid.x;
	mad.lo.s32 	%r1, %r3, %r4, %r5;
	setp.ge.s32 	%p1, %r1, %r2;
	@%p1 bra 	$L__BB1_2;
	cvta.to.global.u64 	%rd4, %rd1;
	cvta.to.global.u64 	%rd5, %rd2;
	cvta.to.global.u64 	%rd6, %rd3;
	mul.wide.s32 	%rd7, %r1, 8;
	add.s64 	%rd8, %rd4, %rd7;
	ld.global.f64 	%fd1, [%rd8];
	add.s64 	%rd9, %rd5, %rd7;
	ld.global.f64 	%fd2, [%rd9];
	mul.f64 	%fd3, %fd1, %fd2;
	atom.global.add.f64 	%fd4, [%rd6], %fd3;
$L__BB1_2:
	ret;

}


// ===== COMPILED SASS (sm_100) =====

	.target	sm_100

	.elftype	@"ET_EXEC"


//--------------------- .note.nv.tkinfo           --------------------------
	.section	.note.nv.tkinfo,"",@"SHT_NOTE"
	.sectionflags	@"SHF_NOTE_NV_TKINFO"
	.tkinfo
        /*0018*/ 	.word	0x00000002
        /*0030*/ 	.string	""
        /*0030*/ 	.string	"ptxas"
        /*0030*/ 	.string	"Cuda compilation tools, release 13.0, V13.0.88"
        /*0030*/ 	.string	"Build cuda_13.0.r13.0/compiler.36424714_0"
        /*0030*/ 	.string	"-arch sm_100 -m 64 "



//--------------------- .note.nv.cuinfo           --------------------------
	.section	.note.nv.cuinfo,"",@"SHT_NOTE"
	.sectionflags	@"SHF_NOTE_NV_CUINFO"
        /*0018*/ 	.short	0x0002
        /*001a*/ 	.short	0x0064
        /*001c*/ 	.short	0x0082
	.zero		2


//--------------------- .nv.info                  --------------------------
	.section	.nv.info,"",@"SHT_CUDA_INFO"
	.align	4


	//----- nvinfo : EIATTR_REGCOUNT
	.align		4
        /*0000*/ 	.byte	0x04, 0x2f
        /*0002*/ 	.short	(.L_1 - .L_0)
	.align		4
.L_0:
        /*0004*/ 	.word	index@(mul_float)
        /*0008*/ 	.word	0x0000000c


	//----- nvinfo : EIATTR_FRAME_SIZE
	.align		4
.L_1:
        /*000c*/ 	.byte	0x04, 0x11
        /*000e*/ 	.short	(.L_3 - .L_2)
	.align		4
.L_2:
        /*0010*/ 	.word	index@(mul_float)
        /*0014*/ 	.word	0x00000000


	//----- nvinfo : EIATTR_REGCOUNT
	.align		4
.L_3:
        /*0018*/ 	.byte	0x04, 0x2f
        /*001a*/ 	.short	(.L_5 - .L_4)
	.align		4
.L_4:
        /*001c*/ 	.word	index@(mul_double)
        /*0020*/ 	.word	0x0000000c


	//----- nvinfo : EIATTR_FRAME_SIZE
	.align		4
.L_5:
        /*0024*/ 	.byte	0x04, 0x11
        /*0026*/ 	.short	(.L_7 - .L_6)
	.align		4
.L_6:
        /*0028*/ 	.word	index@(mul_double)
        /*002c*/ 	.word	0x00000000


	//----- nvinfo : EIATTR_MIN_STACK_SIZE
	.align		4
.L_7:
        /*0030*/ 	.byte	0x04, 0x12
        /*0032*/ 	.short	(.L_9 - .L_8)
	.align		4
.L_8:
        /*0034*/ 	.word	index@(mul_double)
        /*0038*/ 	.word	0x00000000


	//----- nvinfo : EIATTR_MIN_STACK_SIZE
	.align		4
.L_9:
        /*003c*/ 	.byte	0x04, 0x12
        /*003e*/ 	.short	(.L_11 - .L_10)
	.align		4
.L_10:
        /*0040*/ 	.word	index@(mul_float)
        /*0044*/ 	.word	0x00000000
.L_11:


//--------------------- .nv.compat                --------------------------
	.section	.nv.compat,"",@"SHT_CUDA_COMPAT_INFO"
	.align	4
        /*0000*/ 	.byte	0x02, 0x09, 0x00, 0x00, 0x02, 0x02, 0x01, 0x00, 0x02, 0x05, 0x05, 0x00, 0x03, 0x07, 0x01, 0x01
        /*0010*/ 	.byte	0x02, 0x03, 0x00, 0x00, 0x02, 0x06, 0x01, 0x00, 0x04, 0x0b, 0x08, 0x00, 0x01, 0x00, 0x00, 0x00
        /*0020*/ 	.byte	0x00, 0x00, 0x00, 0x00


//--------------------- .nv.info.mul_double       --------------------------
	.section	.nv.info.mul_double,"",@"SHT_CUDA_INFO"
	.sectionflags	@""
	.align	4


	//----- nvinfo : EIATTR_CUDA_API_VERSION
	.align		4
        /*0000*/ 	.byte	0x04, 0x37
        /*0002*/ 	.short	(.L_13 - .L_12)
.L_12:
        /*0004*/ 	.word	0x00000082


	//----- nvinfo : EIATTR_KPARAM_INFO
	.align		4
.L_13:
        /*0008*/ 	.byte	0x04, 0x17
        /*000a*/ 	.short	(.L_15 - .L_14)
.L_14:
        /*000c*/ 	.word	0x00000000
        /*0010*/ 	.short	0x0003
        /*0012*/ 	.short	0x0018
        /*0014*/ 	.byte	0x00, 0xf0, 0x11, 0x00


	//----- nvinfo : EIATTR_KPARAM_INFO
	.align		4
.L_15:
        /*0018*/ 	.byte	0x04, 0x17
        /*001a*/ 	.short	(.L_17 - .L_16)
.L_16:
        /*001c*/ 	.word	0x00000000
        /*0020*/ 	.short	0x0002
        /*0022*/ 	.short	0x0010
        /*0024*/ 	.byte	0x00, 0xf5, 0x21, 0x00


	//----- nvinfo : EIATTR_KPARAM_INFO
	.align		4
.L_17:
        /*0028*/ 	.byte	0x04, 0x17
        /*002a*/ 	.short	(.L_19 - .L_18)
.L_18:
        /*002c*/ 	.word	0x00000000
        /*0030*/ 	.short	0x0001
        /*0032*/ 	.short	0x0008
        /*0034*/ 	.byte	0x00, 0xf5, 0x21, 0x00


	//----- nvinfo : EIATTR_KPARAM_INFO
	.align		4
.L_19:
        /*0038*/ 	.byte	0x04, 0x17
        /*003a*/ 	.short	(.L_21 - .L_20)
.L_20:
        /*003c*/ 	.word	0x00000000
        /*0040*/ 	.short	0x0000
        /*0042*/ 	.short	0x0000
        /*0044*/ 	.byte	0x00, 0xf5, 0x21, 0x00


	//----- nvinfo : EIATTR_SPARSE_MMA_MASK
	.align		4
.L_21:
        /*0048*/ 	.byte	0x03, 0x50
        /*004a*/ 	.short	0x0000


	//----- nvinfo : EIATTR_MAXREG_COUNT
	.align		4
        /*004c*/ 	.byte	0x03, 0x1b
        /*004e*/ 	.short	0x00ff


	//----- nvinfo : EIATTR_MERCURY_ISA_VERSION
	.align		4
        /*0050*/ 	.byte	0x03, 0x5f
        /*0052*/ 	.short	0x0101


	//----- nvinfo : EIATTR_VRC_CTA_INIT_COUNT
	.align		4
        /*0054*/ 	.byte	0x02, 0x4a
	.zero		1
	.zero		1


	//----- nvinfo : EIATTR_EXIT_INSTR_OFFSETS
	.align		4
        /*0058*/ 	.byte	0x04, 0x1c
        /*005a*/ 	.short	(.L_23 - .L_22)


	//   ....[0]....
.L_22:
        /*005c*/ 	.word	0x00000070


	//   ....[1]....
        /*0060*/ 	.word	0x00000120


	//----- nvinfo : EIATTR_CBANK_PARAM_SIZE
	.align		4
.L_23:
        /*0064*/ 	.byte	0x03, 0x19
        /*0066*/ 	.short	0x001c


	//----- nvinfo : EIATTR_PARAM_CBANK
	.align		4
        /*0068*/ 	.byte	0x04, 0x0a
        /*006a*/ 	.short	(.L_25 - .L_24)
	.align		4
.L_24:
        /*006c*/ 	.word	index@(.nv.constant0.mul_double)
        /*0070*/ 	.short	0x0380
        /*0072*/ 	.short	0x001c


	//----- nvinfo : EIATTR_SW_WAR
	.align		4
.L_25:
        /*0074*/ 	.byte	0x04, 0x36
        /*0076*/ 	.short	(.L_27 - .L_26)
.L_26:
        /*0078*/ 	.word	0x00000008
.L_27:


//--------------------- .nv.info.mul_float        --------------------------
	.section	.nv.info.mul_float,"",@"SHT_CUDA_INFO"
	.sectionflags	@""
	.align	4


	//----- nvinfo : EIATTR_CUDA_API_VERSION
	.align		4
        /*0000*/ 	.byte	0x04, 0x37
        /*0002*/ 	.short	(.L_29 - .L_28)
.L_28:
        /*0004*/ 	.word	0x00000082


	//----- nvinfo : EIATTR_KPARAM_INFO
	.align		4
.L_29:
        /*0008*/ 	.byte	0x04, 0x17
        /*000a*/ 	.short	(.L_31 - .L_30)
.L_30:
        /*000c*/ 	.word	0x00000000
        /*0010*/ 	.short	0x0003
        /*0012*/ 	.short	0x0018
        /*0014*/ 	.byte	0x00, 0xf0, 0x11, 0x00


	//----- nvinfo : EIATTR_KPARAM_INFO
	.align		4
.L_31:
        /*0018*/ 	.byte	0x04, 0x17
        /*001a*/ 	.short	(.L_33 - .L_32)
.L_32:
        /*001c*/ 	.word	0x00000000
        /*0020*/ 	.short	0x0002
        /*0022*/ 	.short	0x0010
        /*0024*/ 	.byte	0x00, 0xf5, 0x21, 0x00


	//----- nvinfo : EIATTR_KPARAM_INFO
	.align		4
.L_33:
        /*0028*/ 	.byte	0x04, 0x17
        /*002a*/ 	.short	(.L_35 - .L_34)
.L_34:
        /*002c*/ 	.word	0x00000000
        /*0030*/ 	.short	0x0001
        /*0032*/ 	.short	0x0008
        /*0034*/ 	.byte	0x00, 0xf5, 0x21, 0x00


	//----- nvinfo : EIATTR_KPARAM_INFO
	.align		4
.L_35:
        /*0038*/ 	.byte	0x04, 0x17
        /*003a*/ 	.short	(.L_37 - .L_36)
.L_36:
        /*003c*/ 	.word	0x00000000
        /*0040*/ 	.short	0x0000
        /*0042*/ 	.short	0x0000
        /*0044*/ 	.byte	0x00, 0xf5, 0x21, 0x00


	//----- nvinfo : EIATTR_SPARSE_MMA_MASK
	.align		4
.L_37:
        /*0048*/ 	.byte	0x03, 0x50
        /*004a*/ 	.short	0x0000


	//----- nvinfo : EIATTR_MAXREG_COUNT
	.align		4
        /*004c*/ 	.byte	0x03, 0x1b
        /*004e*/ 	.short	0x00ff


	//----- nvinfo : EIATTR_MERCURY_ISA_VERSION
	.align		4
        /*0050*/ 	.byte	0x03, 0x5f
        /*0052*/ 	.short	0x0101


	//----- nvinfo : EIATTR_VRC_CTA_INIT_COUNT
	.align		4
        /*0054*/ 	.byte	0x02, 0x4a
	.zero		1
	.zero		1


	//----- nvinfo : EIATTR_EXIT_INSTR_OFFSETS
	.align		4
        /*0058*/ 	.byte	0x04, 0x1c
        /*005a*/ 	.short	(.L_39 - .L_38)


	//   ....[0]....
.L_38:
        /*005c*/ 	.word	0x00000070


	//   ....[1]....
        /*0060*/ 	.word	0x00000120


	//----- nvinfo : EIATTR_CBANK_PARAM_SIZE
	.align		4
.L_39:
        /*0064*/ 	.byte	0x03, 0x19
        /*0066*/ 	.short	0x001c


	//----- nvinfo : EIATTR_PARAM_CBANK
	.align		4
        /*0068*/ 	.byte	0x04, 0x0a
        /*006a*/ 	.short	(.L_41 - .L_40)
	.align		4
.L_40:
        /*006c*/ 	.word	index@(.nv.constant0.mul_float)
        /*0070*/ 	.short	0x0380
        /*0072*/ 	.short	0x001c


	//----- nvinfo : EIATTR_SW_WAR
	.align		4
.L_41:
        /*0074*/ 	.byte	0x04, 0x36
        /*0076*/ 	.short	(.L_43 - .L_42)
.L_42:
        /*0078*/ 	.word	0x00000008
.L_43:


//--------------------- .nv.callgraph             --------------------------
	.section	.nv.callgraph,"",@"SHT_CUDA_CALLGRAPH"
	.align	4
	.sectionentsize	8
	.align		4
        /*0000*/ 	.word	0x00000000
	.align		4
        /*0004*/ 	.word	0xffffffff
	.align		4
        /*0008*/ 	.word	0x00000000
	.align		4
        /*000c*/ 	.word	0xfffffffe
	.align		4
        /*0010*/ 	.word	0x00000000
	.align		4
        /*0014*/ 	.word	0xfffffffd
	.align		4
        /*0018*/ 	.word	0x00000000
	.align		4
        /*001c*/ 	.word	0xfffffffc


//--------------------- .text.mul_double          --------------------------
	.section	.text.mul_double,"ax",@progbits
	.align	128
        .global         mul_double
        .type           mul_double,@function
        .size           mul_double,(.L_x_2 - mul_double)
        .other          mul_double,@"STO_CUDA_ENTRY STV_DEFAULT"
mul_double:
.text.mul_double:
[----:B------:R-:W-:Y:S01]  /*0000*/  LDC R1, c[0x0][0x37c] ;  /* 0x0000df00ff017b82 */ /* 0x000fe20000000800 */
[----:B------:R-:W0:Y:S07]  /*0010*/  S2R R0, SR_TID.X ;  /* 0x0000000000007919 */ /* 0x000e2e0000002100 */
[----:B------:R-:W0:Y:S01]  /*0020*/  S2UR UR4, SR_CTAID.X ;  /* 0x00000000000479c3 */ /* 0x000e220000002500 */
[----:B------:R-:W1:Y:S07]  /*0030*/  LDCU UR5, c[0x0][0x398] ;  /* 0x00007300ff0577ac */ /* 0x000e6e0008000800 */
[----:B------:R-:W0:Y:S02]  /*0040*/  LDC R7, c[0x0][0x360] ;  /* 0x0000d800ff077b82 */ /* 0x000e240000000800 */
[----:B0-----:R-:W-:-:S05]  /*0050*/  IMAD R7, R7, UR4, R0 ;  /* 0x0000000407077c24 */ /* 0x001fca000f8e0200 */
[----:B-1----:R-:W-:-:S13]  /*0060*/  ISETP.GE.AND P0, PT, R7, UR5, PT ;  /* 0x0000000507007c0c */ /* 0x002fda000bf06270 */
[----:B------:R-:W-:Y:S05]  /*0070*/  @P0 EXIT ;  /* 0x000000000000094d */ /* 0x000fea0003800000 */
[----:B------:R-:W0:Y:S01]  /*0080*/  LDC.64 R2, c[0x0][0x380] ;  /* 0x0000e000ff027b82 */ /* 0x000e220000000a00 */
[----:B------:R-:W1:Y:S07]  /*0090*/  LDCU.64 UR4, c[0x0][0x358] ;  /* 0x00006b00ff0477ac */ /* 0x000e6e0008000a00 */
[----:B------:R-:W2:Y:S01]  /*00a0*/  LDC.64 R4, c[0x0][0x388] ;  /* 0x0000e200ff047b82 */ /* 0x000ea20000000a00 */
[----:B0-----:R-:W-:-:S06]  /*00b0*/  IMAD.WIDE R2, R7, 0x8, R2 ;  /* 0x0000000807027825 */ /* 0x001fcc00078e0202 */
[----:B-1----:R-:W3:Y:S01]  /*00c0*/  LDG.E.64 R2, desc[UR4][R2.64] ;  /* 0x0000000402027981 */ /* 0x002ee2000c1e1b00 */
[----:B--2---:R-:W-:-:S06]  /*00d0*/  IMAD.WIDE R4, R7, 0x8, R4 ;  /* 0x0000000807047825 */ /* 0x004fcc00078e0204 */
[----:B------:R-:W3:Y:S01]  /*00e0*/  LDG.E.64 R4, desc[UR4][R4.64] ;  /* 0x0000000404047981 */ /* 0x000ee2000c1e1b00 */
[----:B------:R-:W0:Y:S01]  /*00f0*/  LDC.64 R8, c[0x0][0x390] ;  /* 0x0000e400ff087b82 */ /* 0x000e220000000a00 */
[----:B---3--:R-:W-:-:S07]  /*0100*/  DMUL R6, R2, R4 ;  /* 0x0000000402067228 */ /* 0x008fce0000000000 */
[----:B0-----:R-:W-:Y:S01]  /*0110*/  REDG.E.ADD.F64.RN.STRONG.GPU desc[UR4][R8.64], R6 ;  /* 0x00000006080079a6 */ /* 0x001fe2000c12ff04 */
[----:B------:R-:W-:Y:S05]  /*0120*/  EXIT ;  /* 0x000000000000794d */ /* 0x000fea0003800000 */
.L_x_0:
[----:B------:R-:W-:-:S00]  /*0130*/  BRA `(.L_x_0) ;  /* 0xfffffffc00fc7947 */ /* 0x000fc0000383ffff */
[----:B------:R-:W-:-:S00]  /*0140*/  NOP ;  /* 0x0000000000007918 */ /* 0x000fc00000000000 */
        /* <DEDUP_REMOVED lines=11> */
.L_x_2:


//--------------------- .text.mul_float           --------------------------
	.section	.text.mul_float,"ax",@progbits
	.align	128
        .global         mul_float
        .type           mul_float,@function
        .size           mul_float,(.L_x_3 - mul_float)
        .other          mul_float,@"STO_CUDA_ENTRY STV_DEFAULT"
mul_float:
.text.mul_float:
        /* <DEDUP_REMOVED lines=12> */
[----:B-1----:R-:W3:Y:S01]  /*00c0*/  LDG.E R2, desc[UR4][R2.64] ;  /* 0x0000000402027981 */ /* 0x002ee2000c1e1900 */
[----:B--2---:R-:W-:-:S06]  /*00d0*/  IMAD.WIDE R4, R7, 0x4, R4 ;  /* 0x0000000407047825 */ /* 0x004fcc00078e0204 */
[----:B------:R-:W3:Y:S01]  /*00e0*/  LDG.E R5, desc[UR4][R4.64] ;  /* 0x0000000404057981 */ /* 0x000ee2000c1e1900 */
[----:B------:R-:W0:Y:S01]  /*00f0*/  LDC.64 R6, c[0x0][0x390] ;  /* 0x0000e400ff067b82 */ /* 0x000e220000000a00 */
[----:B---3--:R-:W-:-:S05]  /*0100*/  FMUL R9, R2, R5 ;  /* 0x0000000502097220 */ /* 0x008fca0000400000 */
[----:B0-----:R-:W-:Y:S01]  /*0110*/  REDG.E.ADD.F32.FTZ.RN.STRONG.GPU desc[UR4][R6.64], R9 ;  /* 0x00000009060079a6 */ /* 0x001fe2000c12f304 */
[----:B------:R-:W-:Y:S05]  /*0120*/  EXIT ;  /* 0x000000000000794d */ /* 0x000fea0003800000 */
.L_x_1:
        /* <DEDUP_REMOVED lines=13> */
.L_x_3:


//--------------------- .nv.shared.reserved.0     --------------------------
	.section	.nv.shared.reserved.0,"aw",@nobits
	.weak		__nv_reservedSMEM_offset_0_alias
	.size		__nv_reservedSMEM_offset_0_alias, 0, 64
	.other		__nv_reservedSMEM_offset_0_alias,@"STO_CUDA_RESERVED_SHARED STV_DEFAULT"
__nv_reservedSMEM_offset_0_alias:
	.zero		0
	.zero		64


//--------------------- .nv.constant0.mul_double  --------------------------
	.section	.nv.constant0.mul_double,"a",@progbits
	.sectionflags	@""
	.align	4
.nv.constant0.mul_double:
	.zero		924


//--------------------- .nv.constant0.mul_float   --------------------------
	.section	.nv.constant0.mul_float,"a",@progbits
	.sectionflags	@""
	.align	4
.nv.constant0.mul_float:
	.zero		924


//--------------------- SYMBOLS --------------------------

	.type		.nv.reservedSmem.offset0,@object
	.size		.nv.reservedSmem.offset0,0x4
